//
// Generated by NVIDIA NVVM Compiler
//
// Compiler Build ID: CL-36424714
// Cuda compilation tools, release 13.0, V13.0.88
// Based on NVVM 20.0.0
//

.version 9.0
.target sm_100
.address_size 64

	// .globl	_Z7poolingPKfPfi
// _ZZ7poolingPKfPfiE6shared has been demoted

.visible .entry _Z7poolingPKfPfi(
	.param .u64 .ptr .align 1 _Z7poolingPKfPfi_param_0,
	.param .u64 .ptr .align 1 _Z7poolingPKfPfi_param_1,
	.param .u32 _Z7poolingPKfPfi_param_2
)
{
	.reg .pred 	%p<4>;
	.reg .b32 	%r<9>;
	.reg .b32 	%f<11>;
	.reg .b64 	%rd<9>;
	// demoted variable
	.shared .align 4 .b8 _ZZ7poolingPKfPfiE6shared[32];
	ld.param.u64 	%rd2, [_Z7poolingPKfPfi_param_0];
	ld.param.u64 	%rd3, [_Z7poolingPKfPfi_param_1];
	ld.param.u32 	%r4, [_Z7poolingPKfPfi_param_2];
	cvta.to.global.u64 	%rd1, %rd3;
	mov.u32 	%r5, %ctaid.x;
	mov.u32 	%r6, %ntid.x;
	mov.u32 	%r1, %tid.x;
	mad.lo.s32 	%r2, %r5, %r6, %r1;
	setp.ge.s32 	%p1, %r2, %r4;
	@%p1 bra 	$L__BB0_6;
	cvta.to.global.u64 	%rd4, %rd2;
	mul.wide.s32 	%rd5, %r2, 4;
	add.s64 	%rd6, %rd4, %rd5;
	ld.global.f32 	%f1, [%rd6];
	shl.b32 	%r7, %r1, 2;
	mov.u32 	%r8, _ZZ7poolingPKfPfiE6shared;
	add.s32 	%r3, %r8, %r7;
	st.shared.f32 	[%r3], %f1;
	bar.sync 	0;
	setp.eq.s32 	%p2, %r2, 1;
	@%p2 bra 	$L__BB0_4;
	setp.ne.s32 	%p3, %r2, 0;
	@%p3 bra 	$L__BB0_5;
	ld.shared.f32 	%f5, [%r3];
	st.global.f32 	[%rd1], %f5;
	bra.uni 	$L__BB0_6;
$L__BB0_4:
	ld.shared.f32 	%f2, [%r3];
	ld.shared.f32 	%f3, [%r3+-4];
	add.f32 	%f4, %f2, %f3;
	st.global.f32 	[%rd1+4], %f4;
	bra.uni 	$L__BB0_6;
$L__BB0_5:
	ld.shared.f32 	%f6, [%r3];
	ld.shared.f32 	%f7, [%r3+-4];
	add.f32 	%f8, %f6, %f7;
	ld.shared.f32 	%f9, [%r3+-8];
	add.f32 	%f10, %f8, %f9;
	add.s64 	%rd8, %rd1, %rd5;
	st.global.f32 	[%rd8], %f10;
$L__BB0_6:
	ret;

}


// ===== COMPILED SASS (sm_100) =====

	.target	sm_100

	.elftype	@"ET_EXEC"


//--------------------- .note.nv.tkinfo           --------------------------
	.section	.note.nv.tkinfo,"",@"SHT_NOTE"
	.sectionflags	@"SHF_NOTE_NV_TKINFO"
	.tkinfo
        /*0018*/ 	.word	0x00000002
        /*0030*/ 	.string	""
        /*0030*/ 	.string	"ptxas"
        /*0030*/ 	.string	"Cuda compilation tools, release 13.0, V13.0.88"
        /*0030*/ 	.string	"Build cuda_13.0.r13.0/compiler.36424714_0"
        /*0030*/ 	.string	"-arch sm_100 -m 64 "



//--------------------- .note.nv.cuinfo           --------------------------
	.section	.note.nv.cuinfo,"",@"SHT_NOTE"
	.sectionflags	@"SHF_NOTE_NV_CUINFO"
        /*0018*/ 	.short	0x0002
        /*001a*/ 	.short	0x0064
        /*001c*/ 	.short	0x0082
	.zero		2


//--------------------- .nv.info                  --------------------------
	.section	.nv.info,"",@"SHT_CUDA_INFO"
	.align	4


	//----- nvinfo : EIATTR_REGCOUNT
	.align		4
        /*0000*/ 	.byte	0x04, 0x2f
        /*0002*/ 	.short	(.L_1 - .L_0)
	.align		4
.L_0:
        /*0004*/ 	.word	index@(_Z7poolingPKfPfi)
        /*0008*/ 	.word	0x0000000e


	//----- nvinfo : EIATTR_FRAME_SIZE
	.align		4
.L_1:
        /*000c*/ 	.byte	0x04, 0x11
        /*000e*/ 	.short	(.L_3 - .L_2)
	.align		4
.L_2:
        /*0010*/ 	.word	index@(_Z7poolingPKfPfi)
        /*0014*/ 	.word	0x00000000


	//----- nvinfo : EIATTR_MIN_STACK_SIZE
	.align		4
.L_3:
        /*0018*/ 	.byte	0x04, 0x12
        /*001a*/ 	.short	(.L_5 - .L_4)
	.align		4
.L_4:
        /*001c*/ 	.word	index@(_Z7poolingPKfPfi)
        /*0020*/ 	.word	0x00000000
.L_5:


//--------------------- .nv.compat                --------------------------
	.section	.nv.compat,"",@"SHT_CUDA_COMPAT_INFO"
	.align	4
        /*0000*/ 	.byte	0x02, 0x09, 0x00, 0x00, 0x02, 0x02, 0x01, 0x00, 0x02, 0x05, 0x05, 0x00, 0x03, 0x07, 0x01, 0x01
        /*0010*/ 	.byte	0x02, 0x03, 0x00, 0x00, 0x02, 0x06, 0x01, 0x00, 0x04, 0x0b, 0x08, 0x00, 0x09, 0x00, 0x00, 0x00
        /*0020*/ 	.byte	0x00, 0x00, 0x00, 0x00


//--------------------- .nv.info._Z7poolingPKfPfi --------------------------
	.section	.nv.info._Z7poolingPKfPfi,"",@"SHT_CUDA_INFO"
	.sectionflags	@""
	.align	4


	//----- nvinfo : EIATTR_CUDA_API_VERSION
	.align		4
        /*0000*/ 	.byte	0x04, 0x37
        /*0002*/ 	.short	(.L_7 - .L_6)
.L_6:
        /*0004*/ 	.word	0x00000082


	//----- nvinfo : EIATTR_KPARAM_INFO
	.align		4
.L_7:
        /*0008*/ 	.byte	0x04, 0x17
        /*000a*/ 	.short	(.L_9 - .L_8)
.L_8:
        /*000c*/ 	.word	0x00000000
        /*0010*/ 	.short	0x0002
        /*0012*/ 	.short	0x0010
        /*0014*/ 	.byte	0x00, 0xf0, 0x11, 0x00


	//----- nvinfo : EIATTR_KPARAM_INFO
	.align		4
.L_9:
        /*0018*/ 	.byte	0x04, 0x17
        /*001a*/ 	.short	(.L_11 - .L_10)
.L_10:
        /*001c*/ 	.word	0x00000000
        /*0020*/ 	.short	0x0001
        /*0022*/ 	.short	0x0008
        /*0024*/ 	.byte	0x00, 0xf5, 0x21, 0x00


	//----- nvinfo : EIATTR_KPARAM_INFO
	.align		4
.L_11:
        /*0028*/ 	.byte	0x04, 0x17
        /*002a*/ 	.short	(.L_13 - .L_12)
.L_12:
        /*002c*/ 	.word	0x00000000
        /*0030*/ 	.short	0x0000
        /*0032*/ 	.short	0x0000
        /*0034*/ 	.byte	0x00, 0xf5, 0x21, 0x00


	//----- nvinfo : EIATTR_SPARSE_MMA_MASK
	.align		4
.L_13:
        /*0038*/ 	.byte	0x03, 0x50
        /*003a*/ 	.short	0x0000


	//----- nvinfo : EIATTR_MAXREG_COUNT
	.align		4
        /*003c*/ 	.byte	0x03, 0x1b
        /*003e*/ 	.short	0x00ff


	//----- nvinfo : EIATTR_NUM_BARRIERS
	.align		4
        /*0040*/ 	.byte	0x02, 0x4c
        /*0042*/ 	.byte	0x01
	.zero		1


	//----- nvinfo : EIATTR_MERCURY_ISA_VERSION
	.align		4
        /*0044*/ 	.byte	0x03, 0x5f
        /*0046*/ 	.short	0x0101


	//----- nvinfo : EIATTR_VRC_CTA_INIT_COUNT
	.align		4
        /*0048*/ 	.byte	0x02, 0x4a
	.zero		1
	.zero		1


	//----- nvinfo : EIATTR_EXIT_INSTR_OFFSETS
	.align		4
        /*004c*/ 	.byte	0x04, 0x1c
        /*004e*/ 	.short	(.L_15 - .L_14)


	//   ....[0]....
.L_14:
        /*0050*/ 	.word	0x00000070


	//   ....[1]....
        /*0054*/ 	.word	0x00000180


	//   ....[2]....
        /*0058*/ 	.word	0x00000210


	//   ....[3]....
        /*005c*/ 	.word	0x00000270


	//----- nvinfo : EIATTR_CRS_STACK_SIZE
	.align		4
.L_15:
        /*0060*/ 	.byte	0x04, 0x1e
        /*0062*/ 	.short	(.L_17 - .L_16)
.L_16:
        /*0064*/ 	.word	0x00000000


	//----- nvinfo : EIATTR_CBANK_PARAM_SIZE
	.align		4
.L_17:
        /*0068*/ 	.byte	0x03, 0x19
        /*006a*/ 	.short	0x0014


	//----- nvinfo : EIATTR_PARAM_CBANK
	.align		4
        /*006c*/ 	.byte	0x04, 0x0a
        /*006e*/ 	.short	(.L_19 - .L_18)
	.align		4
.L_18:
        /*0070*/ 	.word	index@(.nv.constant0._Z7poolingPKfPfi)
        /*0074*/ 	.short	0x0380
        /*0076*/ 	.short	0x0014


	//----- nvinfo : EIATTR_SW_WAR
	.align		4
.L_19:
        /*0078*/ 	.byte	0x04, 0x36
        /*007a*/ 	.short	(.L_21 - .L_20)
.L_20:
        /*007c*/ 	.word	0x00000008
.L_21:


//--------------------- .nv.callgraph             --------------------------
	.section	.nv.callgraph,"",@"SHT_CUDA_CALLGRAPH"
	.align	4
	.sectionentsize	8
	.align		4
        /*0000*/ 	.word	0x00000000
	.align		4
        /*0004*/ 	.word	0xffffffff
	.align		4
        /*0008*/ 	.word	0x00000000
	.align		4
        /*000c*/ 	.word	0xfffffffe
	.align		4
        /*0010*/ 	.word	0x00000000
	.align		4
        /*0014*/ 	.word	0xfffffffd
	.align		4
        /*0018*/ 	.word	0x00000000
	.align		4
        /*001c*/ 	.word	0xfffffffc


//--------------------- .text._Z7poolingPKfPfi    --------------------------
	.section	.text._Z7poolingPKfPfi,"ax",@progbits
	.align	128
        .global         _Z7poolingPKfPfi
        .type           _Z7poolingPKfPfi,@function
        .size           _Z7poolingPKfPfi,(.L_x_2 - _Z7poolingPKfPfi)
        .other          _Z7poolingPKfPfi,@"STO_CUDA_ENTRY STV_DEFAULT"
_Z7poolingPKfPfi:
.text._Z7poolingPKfPfi:
[----:B------:R-:W-:Y:S01]  /*0000*/  LDC R1, c[0x0][0x37c] ;  /* 0x0000df00ff017b82 */ /* 0x000fe20000000800 */
[----:B------:R-:W0:Y:S07]  /*0010*/  S2R R0, SR_TID.X ;  /* 0x0000000000007919 */ /* 0x000e2e0000002100 */
[----:B------:R-:W0:Y:S01]  /*0020*/  S2UR UR4, SR_CTAID.X ;  /* 0x00000000000479c3 */ /* 0x000e220000002500 */
[----:B------:R-:W1:Y:S07]  /*0030*/  LDCU UR5, c[0x0][0x390] ;  /* 0x00007200ff0577ac */ /* 0x000e6e0008000800 */
[----:B------:R-:W0:Y:S02]  /*0040*/  LDC R5, c[0x0][0x360] ;  /* 0x0000d800ff057b82 */ /* 0x000e240000000800 */
[----:B0-----:R-:W-:-:S05]  /*0050*/  IMAD R5, R5, UR4, R0 ;  /* 0x0000000405057c24 */ /* 0x001fca000f8e0200 */
[----:B-1----:R-:W-:-:S13]  /*0060*/  ISETP.GE.AND P0, PT, R5, UR5, PT ;  /* 0x0000000505007c0c */ /* 0x002fda000bf06270 */
[----:B------:R-:W-:Y:S05]  /*0070*/  @P0 EXIT ;  /* 0x000000000000094d */ /* 0x000fea0003800000 */
[----:B------:R-:W0:Y:S01]  /*0080*/  LDC.64 R2, c[0x0][0x380] ;  /* 0x0000e000ff027b82 */ /* 0x000e220000000a00 */
[----:B------:R-:W1:Y:S01]  /*0090*/  LDCU.64 UR6, c[0x0][0x358] ;  /* 0x00006b00ff0677ac */ /* 0x000e620008000a00 */
[----:B0-----:R-:W-:-:S06]  /*00a0*/  IMAD.WIDE R2, R5, 0x4, R2 ;  /* 0x0000000405027825 */ /* 0x001fcc00078e0202 */
[----:B-1----:R-:W2:Y:S01]  /*00b0*/  LDG.E R2, desc[UR6][R2.64] ;  /* 0x0000000602027981 */ /* 0x002ea2000c1e1900 */
[----:B------:R-:W0:Y:S01]  /*00c0*/  S2UR UR5, SR_CgaCtaId ;  /* 0x00000000000579c3 */ /* 0x000e220000008800 */
[----:B------:R-:W-:Y:S01]  /*00d0*/  UMOV UR4, 0x400 ;  /* 0x0000040000047882 */ /* 0x000fe20000000000 */
[----:B------:R-:W-:Y:S01]  /*00e0*/  ISETP.NE.AND P0, PT, R5, 0x1, PT ;  /* 0x000000010500780c */ /* 0x000fe20003f05270 */
[----:B0-----:R-:W-:-:S06]  /*00f0*/  ULEA UR4, UR5, UR4, 0x18 ;  /* 0x0000000405047291 */ /* 0x001fcc000f8ec0ff */
[----:B------:R-:W-:-:S05]  /*0100*/  LEA R7, R0, UR4, 0x2 ;  /* 0x0000000400077c11 */ /* 0x000fca000f8e10ff */
[----:B--2---:R0:W-:Y:S01]  /*0110*/  STS [R7], R2 ;  /* 0x0000000207007388 */ /* 0x0041e20000000800 */
[----:B------:R-:W-:Y:S06]  /*0120*/  BAR.SYNC.DEFER_BLOCKING 0x0 ;  /* 0x0000000000007b1d */ /* 0x000fec0000010000 */
[----:B------:R-:W-:Y:S05]  /*0130*/  @!P0 BRA `(.L_x_0) ;  /* 0x0000000000388947 */ /* 0x000fea0003800000 */
[----:B------:R-:W-:-:S13]  /*0140*/  ISETP.NE.AND P0, PT, R5, RZ, PT ;  /* 0x000000ff0500720c */ /* 0x000fda0003f05270 */
[----:B------:R-:W1:Y:S01]  /*0150*/  @!P0 LDS R9, [R7] ;  /* 0x0000000007098984 */ /* 0x000e620000000800 */
[----:B0-----:R-:W1:Y:S03]  /*0160*/  @!P0 LDC.64 R2, c[0x0][0x388] ;  /* 0x0000e200ff028b82 */ /* 0x001e660000000a00 */
[----:B-1----:R0:W-:Y:S01]  /*0170*/  @!P0 STG.E desc[UR6][R2.64], R9 ;  /* 0x0000000902008986 */ /* 0x0021e2000c101906 */
[----:B------:R-:W-:Y:S05]  /*0180*/  @!P0 EXIT ;  /* 0x000000000000894d */ /* 0x000fea0003800000 */
[----:B------:R-:W-:Y:S01]  /*0190*/  LDS R11, [R7] ;  /* 0x00000000070b7984 */ /* 0x000fe20000000800 */
[----:B0-----:R-:W0:Y:S03]  /*01a0*/  LDC.64 R2, c[0x0][0x388] ;  /* 0x0000e200ff027b82 */ /* 0x001e260000000a00 */
[----:B------:R-:W1:Y:S04]  /*01b0*/  LDS R0, [R7+-0x4] ;  /* 0xfffffc0007007984 */ /* 0x000e680000000800 */
[----:B------:R-:W2:Y:S01]  /*01c0*/  LDS R9, [R7+-0x8] ;  /* 0xfffff80007097984 */ /* 0x000ea20000000800 */
[----:B0-----:R-:W-:-:S04]  /*01d0*/  IMAD.WIDE R2, R5, 0x4, R2 ;  /* 0x0000000405027825 */ /* 0x001fc800078e0202 */
[----:B-1----:R-:W-:-:S04]  /*01e0*/  FADD R0, R11, R0 ;  /* 0x000000000b007221 */ /* 0x002fc80000000000 */
[----:B--2---:R-:W-:-:S05]  /*01f0*/  FADD R9, R0, R9 ;  /* 0x0000000900097221 */ /* 0x004fca0000000000 */
[----:B------:R-:W-:Y:S01]  /*0200*/  STG.E desc[UR6][R2.64], R9 ;  /* 0x0000000902007986 */ /* 0x000fe2000c101906 */
[----:B------:R-:W-:Y:S05]  /*0210*/  EXIT ;  /* 0x000000000000794d */ /* 0x000fea0003800000 */
.L_x_0:
[----:B------:R-:W-:Y:S01]  /*0220*/  LDS R0, [R7] ;  /* 0x0000000007007984 */ /* 0x000fe20000000800 */
[----:B0-----:R-:W0:Y:S03]  /*0230*/  LDC.64 R2, c[0x0][0x388] ;  /* 0x0000e200ff027b82 */ /* 0x001e260000000a00 */
[----:B------:R-:W1:Y:S02]  /*0240*/  LDS R5, [R7+-0x4] ;  /* 0xfffffc0007057984 */ /* 0x000e640000000800 */
[----:B-1----:R-:W-:-:S05]  /*0250*/  FADD R5, R0, R5 ;  /* 0x0000000500057221 */ /* 0x002fca0000000000 */
[----:B0-----:R-:W-:Y:S01]  /*0260*/  STG.E desc[UR6][R2.64+0x4], R5 ;  /* 0x0000040502007986 */ /* 0x001fe2000c101906 */
[----:B------:R-:W-:Y:S05]  /*0270*/  EXIT ;  /* 0x000000000000794d */ /* 0x000fea0003800000 */
.L_x_1:
[----:B------:R-:W-:-:S00]  /*0280*/  BRA `(.L_x_1) ;  /* 0xfffffffc00fc7947 */ /* 0x000fc0000383ffff */
[----:B------:R-:W-:-:S00]  /*0290*/  NOP ;  /* 0x0000000000007918 */ /* 0x000fc00000000000 */
        /* <DEDUP_REMOVED lines=14> */
.L_x_2:


//--------------------- .nv.shared._Z7poolingPKfPfi --------------------------
	.section	.nv.shared._Z7poolingPKfPfi,"aw",@nobits
	.sectionflags	@""
	.align	4
.nv.shared._Z7poolingPKfPfi:
	.zero		1056


//--------------------- .nv.shared.reserved.0     --------------------------
	.section	.nv.shared.reserved.0,"aw",@nobits
	.weak		__nv_reservedSMEM_offset_0_alias
	.size		__nv_reservedSMEM_offset_0_alias, 0, 64
	.other		__nv_reservedSMEM_offset_0_alias,@"STO_CUDA_RESERVED_SHARED STV_DEFAULT"
__nv_reservedSMEM_offset_0_alias:
	.zero		0
	.zero		64


//--------------------- .nv.constant0._Z7poolingPKfPfi --------------------------
	.section	.nv.constant0._Z7poolingPKfPfi,"a",@progbits
	.sectionflags	@""
	.align	4
.nv.constant0._Z7poolingPKfPfi:
	.zero		916


//--------------------- SYMBOLS --------------------------

	.type		.nv.reservedSmem.offset0,@object
	.size		.nv.reservedSmem.offset0,0x4
	.type		.nv.reservedSmem.cap,@object
	.size		.nv.reservedSmem.cap,0x4
